//
// Generated by NVIDIA NVVM Compiler
//
// Compiler Build ID: CL-36424714
// Cuda compilation tools, release 13.0, V13.0.88
// Based on NVVM 20.0.0
//

.version 9.0
.target sm_100
.address_size 64

	// .globl	_Z14AbsImageKernelIfEvPT_i

.visible .entry _Z14AbsImageKernelIfEvPT_i(
	.param .u64 .ptr .align 1 _Z14AbsImageKernelIfEvPT_i_param_0,
	.param .u32 _Z14AbsImageKernelIfEvPT_i_param_1
)
{
	.reg .pred 	%p<3>;
	.reg .b32 	%r<6>;
	.reg .b32 	%f<4>;
	.reg .b64 	%rd<5>;

	ld.param.u64 	%rd1, [_Z14AbsImageKernelIfEvPT_i_param_0];
	ld.param.u32 	%r2, [_Z14AbsImageKernelIfEvPT_i_param_1];
	mov.u32 	%r3, %ctaid.x;
	mov.u32 	%r4, %ntid.x;
	mov.u32 	%r5, %tid.x;
	mad.lo.s32 	%r1, %r3, %r4, %r5;
	setp.ge.s32 	%p1, %r1, %r2;
	@%p1 bra 	$L__BB0_2;
	cvta.to.global.u64 	%rd2, %rd1;
	mul.wide.s32 	%rd3, %r1, 4;
	add.s64 	%rd4, %rd2, %rd3;
	ld.global.f32 	%f1, [%rd4];
	setp.lt.f32 	%p2, %f1, 0f00000000;
	neg.f32 	%f2, %f1;
	selp.f32 	%f3, %f2, %f1, %p2;
	st.global.f32 	[%rd4], %f3;
$L__BB0_2:
	ret;

}
	// .globl	_Z14AbsImageKernelIffEvPT0_PKT_i
.visible .entry _Z14AbsImageKernelIffEvPT0_PKT_i(
	.param .u64 .ptr .align 1 _Z14AbsImageKernelIffEvPT0_PKT_i_param_0,
	.param .u64 .ptr .align 1 _Z14AbsImageKernelIffEvPT0_PKT_i_param_1,
	.param .u32 _Z14AbsImageKernelIffEvPT0_PKT_i_param_2
)
{
	.reg .pred 	%p<3>;
	.reg .b32 	%r<6>;
	.reg .b32 	%f<4>;
	.reg .b64 	%rd<8>;

	ld.param.u64 	%rd1, [_Z14AbsImageKernelIffEvPT0_PKT_i_param_0];
	ld.param.u64 	%rd2, [_Z14AbsImageKernelIffEvPT0_PKT_i_param_1];
	ld.param.u32 	%r2, [_Z14AbsImageKernelIffEvPT0_PKT_i_param_2];
	mov.u32 	%r3, %ctaid.x;
	mov.u32 	%r4, %ntid.x;
	mov.u32 	%r5, %tid.x;
	mad.lo.s32 	%r1, %r3, %r4, %r5;
	setp.ge.s32 	%p1, %r1, %r2;
	@%p1 bra 	$L__BB1_2;
	cvta.to.global.u64 	%rd3, %rd2;
	cvta.to.global.u64 	%rd4, %rd1;
	mul.wide.s32 	%rd5, %r1, 4;
	add.s64 	%rd6, %rd3, %rd5;
	ld.global.f32 	%f1, [%rd6];
	setp.lt.f32 	%p2, %f1, 0f00000000;
	neg.f32 	%f2, %f1;
	selp.f32 	%f3, %f2, %f1, %p2;
	add.s64 	%rd7, %rd4, %rd5;
	st.global.f32 	[%rd7], %f3;
$L__BB1_2:
	ret;

}
	// .globl	_Z14AbsImageKernelIiEvPT_i
.visible .entry _Z14AbsImageKernelIiEvPT_i(
	.param .u64 .ptr .align 1 _Z14AbsImageKernelIiEvPT_i_param_0,
	.param .u32 _Z14AbsImageKernelIiEvPT_i_param_1
)
{
	.reg .pred 	%p<2>;
	.reg .b32 	%r<8>;
	.reg .b64 	%rd<5>;

	ld.param.u64 	%rd1, [_Z14AbsImageKernelIiEvPT_i_param_0];
	ld.param.u32 	%r2, [_Z14AbsImageKernelIiEvPT_i_param_1];
	mov.u32 	%r3, %ctaid.x;
	mov.u32 	%r4, %ntid.x;
	mov.u32 	%r5, %tid.x;
	mad.lo.s32 	%r1, %r3, %r4, %r5;
	setp.ge.s32 	%p1, %r1, %r2;
	@%p1 bra 	$L__BB2_2;
	cvta.to.global.u64 	%rd2, %rd1;
	mul.wide.s32 	%rd3, %r1, 4;
	add.s64 	%rd4, %rd2, %rd3;
	ld.global.u32 	%r6, [%rd4];
	abs.s32 	%r7, %r6;
	st.global.u32 	[%rd4], %r7;
$L__BB2_2:
	ret;

}
	// .globl	_Z14AbsImageKernelIiiEvPT0_PKT_i
.visible .entry _Z14AbsImageKernelIiiEvPT0_PKT_i(
	.param .u64 .ptr .align 1 _Z14AbsImageKernelIiiEvPT0_PKT_i_param_0,
	.param .u64 .ptr .align 1 _Z14AbsImageKernelIiiEvPT0_PKT_i_param_1,
	.param .u32 _Z14AbsImageKernelIiiEvPT0_PKT_i_param_2
)
{
	.reg .pred 	%p<2>;
	.reg .b32 	%r<8>;
	.reg .b64 	%rd<8>;

	ld.param.u64 	%rd1, [_Z14AbsImageKernelIiiEvPT0_PKT_i_param_0];
	ld.param.u64 	%rd2, [_Z14AbsImageKernelIiiEvPT0_PKT_i_param_1];
	ld.param.u32 	%r2, [_Z14AbsImageKernelIiiEvPT0_PKT_i_param_2];
	mov.u32 	%r3, %ctaid.x;
	mov.u32 	%r4, %ntid.x;
	mov.u32 	%r5, %tid.x;
	mad.lo.s32 	%r1, %r3, %r4, %r5;
	setp.ge.s32 	%p1, %r1, %r2;
	@%p1 bra 	$L__BB3_2;
	cvta.to.global.u64 	%rd3, %rd2;
	cvta.to.global.u64 	%rd4, %rd1;
	mul.wide.s32 	%rd5, %r1, 4;
	add.s64 	%rd6, %rd3, %rd5;
	ld.global.u32 	%r6, [%rd6];
	abs.s32 	%r7, %r6;
	add.s64 	%rd7, %rd4, %rd5;
	st.global.u32 	[%rd7], %r7;
$L__BB3_2:
	ret;

}
	// .globl	_Z14AbsImageKernelIsEvPT_i
.visible .entry _Z14AbsImageKernelIsEvPT_i(
	.param .u64 .ptr .align 1 _Z14AbsImageKernelIsEvPT_i_param_0,
	.param .u32 _Z14AbsImageKernelIsEvPT_i_param_1
)
{
	.reg .pred 	%p<2>;
	.reg .b16 	%rs<3>;
	.reg .b32 	%r<6>;
	.reg .b64 	%rd<5>;

	ld.param.u64 	%rd1, [_Z14AbsImageKernelIsEvPT_i_param_0];
	ld.param.u32 	%r2, [_Z14AbsImageKernelIsEvPT_i_param_1];
	mov.u32 	%r3, %ctaid.x;
	mov.u32 	%r4, %ntid.x;
	mov.u32 	%r5, %tid.x;
	mad.lo.s32 	%r1, %r3, %r4, %r5;
	setp.ge.s32 	%p1, %r1, %r2;
	@%p1 bra 	$L__BB4_2;
	cvta.to.global.u64 	%rd2, %rd1;
	mul.wide.s32 	%rd3, %r1, 2;
	add.s64 	%rd4, %rd2, %rd3;
	ld.global.u16 	%rs1, [%rd4];
	abs.s16 	%rs2, %rs1;
	st.global.u16 	[%rd4], %rs2;
$L__BB4_2:
	ret;

}
	// .globl	_Z14AbsImageKernelIssEvPT0_PKT_i
.visible .entry _Z14AbsImageKernelIssEvPT0_PKT_i(
	.param .u64 .ptr .align 1 _Z14AbsImageKernelIssEvPT0_PKT_i_param_0,
	.param .u64 .ptr .align 1 _Z14AbsImageKernelIssEvPT0_PKT_i_param_1,
	.param .u32 _Z14AbsImageKernelIssEvPT0_PKT_i_param_2
)
{
	.reg .pred 	%p<2>;
	.reg .b16 	%rs<3>;
	.reg .b32 	%r<6>;
	.reg .b64 	%rd<8>;

	ld.param.u64 	%rd1, [_Z14AbsImageKernelIssEvPT0_PKT_i_param_0];
	ld.param.u64 	%rd2, [_Z14AbsImageKernelIssEvPT0_PKT_i_param_1];
	ld.param.u32 	%r2, [_Z14AbsImageKernelIssEvPT0_PKT_i_param_2];
	mov.u32 	%r3, %ctaid.x;
	mov.u32 	%r4, %ntid.x;
	mov.u32 	%r5, %tid.x;
	mad.lo.s32 	%r1, %r3, %r4, %r5;
	setp.ge.s32 	%p1, %r1, %r2;
	@%p1 bra 	$L__BB5_2;
	cvta.to.global.u64 	%rd3, %rd2;
	cvta.to.global.u64 	%rd4, %rd1;
	mul.wide.s32 	%rd5, %r1, 2;
	add.s64 	%rd6, %rd3, %rd5;
	ld.global.u16 	%rs1, [%rd6];
	abs.s16 	%rs2, %rs1;
	add.s64 	%rd7, %rd4, %rd5;
	st.global.u16 	[%rd7], %rs2;
$L__BB5_2:
	ret;

}


// ===== COMPILED SASS (sm_100) =====

	.target	sm_100

	.elftype	@"ET_EXEC"


//--------------------- .note.nv.tkinfo           --------------------------
	.section	.note.nv.tkinfo,"",@"SHT_NOTE"
	.sectionflags	@"SHF_NOTE_NV_TKINFO"
	.tkinfo
        /*0018*/ 	.word	0x00000002
        /*0030*/ 	.string	""
        /*0030*/ 	.string	"ptxas"
        /*0030*/ 	.string	"Cuda compilation tools, release 13.0, V13.0.88"
        /*0030*/ 	.string	"Build cuda_13.0.r13.0/compiler.36424714_0"
        /*0030*/ 	.string	"-arch sm_100 -m 64 "



//--------------------- .note.nv.cuinfo           --------------------------
	.section	.note.nv.cuinfo,"",@"SHT_NOTE"
	.sectionflags	@"SHF_NOTE_NV_CUINFO"
        /*0018*/ 	.short	0x0002
        /*001a*/ 	.short	0x0064
        /*001c*/ 	.short	0x0082
	.zero		2


//--------------------- .nv.info                  --------------------------
	.section	.nv.info,"",@"SHT_CUDA_INFO"
	.align	4


	//----- nvinfo : EIATTR_REGCOUNT
	.align		4
        /*0000*/ 	.byte	0x04, 0x2f
        /*0002*/ 	.short	(.L_1 - .L_0)
	.align		4
.L_0:
        /*0004*/ 	.word	index@(_Z14AbsImageKernelIfEvPT_i)
        /*0008*/ 	.word	0x00000008


	//----- nvinfo : EIATTR_FRAME_SIZE
	.align		4
.L_1:
        /*000c*/ 	.byte	0x04, 0x11
        /*000e*/ 	.short	(.L_3 - .L_2)
	.align		4
.L_2:
        /*0010*/ 	.word	index@(_Z14AbsImageKernelIfEvPT_i)
        /*0014*/ 	.word	0x00000000


	//----- nvinfo : EIATTR_REGCOUNT
	.align		4
.L_3:
        /*0018*/ 	.byte	0x04, 0x2f
        /*001a*/ 	.short	(.L_5 - .L_4)
	.align		4
.L_4:
        /*001c*/ 	.word	index@(_Z14AbsImageKernelIffEvPT0_PKT_i)
        /*0020*/ 	.word	0x0000000a


	//----- nvinfo : EIATTR_FRAME_SIZE
	.align		4
.L_5:
        /*0024*/ 	.byte	0x04, 0x11
        /*0026*/ 	.short	(.L_7 - .L_6)
	.align		4
.L_6:
        /*0028*/ 	.word	index@(_Z14AbsImageKernelIffEvPT0_PKT_i)
        /*002c*/ 	.word	0x00000000


	//----- nvinfo : EIATTR_REGCOUNT
	.align		4
.L_7:
        /*0030*/ 	.byte	0x04, 0x2f
        /*0032*/ 	.short	(.L_9 - .L_8)
	.align		4
.L_8:
        /*0034*/ 	.word	index@(_Z14AbsImageKernelIiEvPT_i)
        /*0038*/ 	.word	0x00000008


	//----- nvinfo : EIATTR_FRAME_SIZE
	.align		4
.L_9:
        /*003c*/ 	.byte	0x04, 0x11
        /*003e*/ 	.short	(.L_11 - .L_10)
	.align		4
.L_10:
        /*0040*/ 	.word	index@(_Z14AbsImageKernelIiEvPT_i)
        /*0044*/ 	.word	0x00000000


	//----- nvinfo : EIATTR_REGCOUNT
	.align		4
.L_11:
        /*0048*/ 	.byte	0x04, 0x2f
        /*004a*/ 	.short	(.L_13 - .L_12)
	.align		4
.L_12:
        /*004c*/ 	.word	index@(_Z14AbsImageKernelIiiEvPT0_PKT_i)
        /*0050*/ 	.word	0x0000000a


	//----- nvinfo : EIATTR_FRAME_SIZE
	.align		4
.L_13:
        /*0054*/ 	.byte	0x04, 0x11
        /*0056*/ 	.short	(.L_15 - .L_14)
	.align		4
.L_14:
        /*0058*/ 	.word	index@(_Z14AbsImageKernelIiiEvPT0_PKT_i)
        /*005c*/ 	.word	0x00000000


	//----- nvinfo : EIATTR_REGCOUNT
	.align		4
.L_15:
        /*0060*/ 	.byte	0x04, 0x2f
        /*0062*/ 	.short	(.L_17 - .L_16)
	.align		4
.L_16:
        /*0064*/ 	.word	index@(_Z14AbsImageKernelIsEvPT_i)
        /*0068*/ 	.word	0x00000008


	//----- nvinfo : EIATTR_FRAME_SIZE
	.align		4
.L_17:
        /*006c*/ 	.byte	0x04, 0x11
        /*006e*/ 	.short	(.L_19 - .L_18)
	.align		4
.L_18:
        /*0070*/ 	.word	index@(_Z14AbsImageKernelIsEvPT_i)
        /*0074*/ 	.word	0x00000000


	//----- nvinfo : EIATTR_REGCOUNT
	.align		4
.L_19:
        /*0078*/ 	.byte	0x04, 0x2f
        /*007a*/ 	.short	(.L_21 - .L_20)
	.align		4
.L_20:
        /*007c*/ 	.word	index@(_Z14AbsImageKernelIssEvPT0_PKT_i)
        /*0080*/ 	.word	0x0000000a


	//----- nvinfo : EIATTR_FRAME_SIZE
	.align		4
.L_21:
        /*0084*/ 	.byte	0x04, 0x11
        /*0086*/ 	.short	(.L_23 - .L_22)
	.align		4
.L_22:
        /*0088*/ 	.word	index@(_Z14AbsImageKernelIssEvPT0_PKT_i)
        /*008c*/ 	.word	0x00000000


	//----- nvinfo : EIATTR_MIN_STACK_SIZE
	.align		4
.L_23:
        /*0090*/ 	.byte	0x04, 0x12
        /*0092*/ 	.short	(.L_25 - .L_24)
	.align		4
.L_24:
        /*0094*/ 	.word	index@(_Z14AbsImageKernelIssEvPT0_PKT_i)
        /*0098*/ 	.word	0x00000000


	//----- nvinfo : EIATTR_MIN_STACK_SIZE
	.align		4
.L_25:
        /*009c*/ 	.byte	0x04, 0x12
        /*009e*/ 	.short	(.L_27 - .L_26)
	.align		4
.L_26:
        /*00a0*/ 	.word	index@(_Z14AbsImageKernelIsEvPT_i)
        /*00a4*/ 	.word	0x00000000


	//----- nvinfo : EIATTR_MIN_STACK_SIZE
	.align		4
.L_27:
        /*00a8*/ 	.byte	0x04, 0x12
        /*00aa*/ 	.short	(.L_29 - .L_28)
	.align		4
.L_28:
        /*00ac*/ 	.word	index@(_Z14AbsImageKernelIiiEvPT0_PKT_i)
        /*00b0*/ 	.word	0x00000000


	//----- nvinfo : EIATTR_MIN_STACK_SIZE
	.align		4
.L_29:
        /*00b4*/ 	.byte	0x04, 0x12
        /*00b6*/ 	.short	(.L_31 - .L_30)
	.align		4
.L_30:
        /*00b8*/ 	.word	index@(_Z14AbsImageKernelIiEvPT_i)
        /*00bc*/ 	.word	0x00000000


	//----- nvinfo : EIATTR_MIN_STACK_SIZE
	.align		4
.L_31:
        /*00c0*/ 	.byte	0x04, 0x12
        /*00c2*/ 	.short	(.L_33 - .L_32)
	.align		4
.L_32:
        /*00c4*/ 	.word	index@(_Z14AbsImageKernelIffEvPT0_PKT_i)
        /*00c8*/ 	.word	0x00000000


	//----- nvinfo : EIATTR_MIN_STACK_SIZE
	.align		4
.L_33:
        /*00cc*/ 	.byte	0x04, 0x12
        /*00ce*/ 	.short	(.L_35 - .L_34)
	.align		4
.L_34:
        /*00d0*/ 	.word	index@(_Z14AbsImageKernelIfEvPT_i)
        /*00d4*/ 	.word	0x00000000
.L_35:


//--------------------- .nv.compat                --------------------------
	.section	.nv.compat,"",@"SHT_CUDA_COMPAT_INFO"
	.align	4
        /*0000*/ 	.byte	0x02, 0x09, 0x00, 0x00, 0x02, 0x02, 0x01, 0x00, 0x02, 0x05, 0x05, 0x00, 0x03, 0x07, 0x01, 0x01
        /*0010*/ 	.byte	0x02, 0x03, 0x00, 0x00, 0x02, 0x06, 0x01, 0x00, 0x04, 0x0b, 0x08, 0x00, 0x09, 0x00, 0x00, 0x00
        /*0020*/ 	.byte	0x00, 0x00, 0x00, 0x00


//--------------------- .nv.info._Z14AbsImageKernelIssEvPT0_PKT_i --------------------------
	.section	.nv.info._Z14AbsImageKernelIssEvPT0_PKT_i,"",@"SHT_CUDA_INFO"
	.sectionflags	@""
	.align	4


	//----- nvinfo : EIATTR_CUDA_API_VERSION
	.align		4
        /*0000*/ 	.byte	0x04, 0x37
        /*0002*/ 	.short	(.L_37 - .L_36)
.L_36:
        /*0004*/ 	.word	0x00000082


	//----- nvinfo : EIATTR_KPARAM_INFO
	.align		4
.L_37:
        /*0008*/ 	.byte	0x04, 0x17
        /*000a*/ 	.short	(.L_39 - .L_38)
.L_38:
        /*000c*/ 	.word	0x00000000
        /*0010*/ 	.short	0x0002
        /*0012*/ 	.short	0x0010
        /*0014*/ 	.byte	0x00, 0xf0, 0x11, 0x00


	//----- nvinfo : EIATTR_KPARAM_INFO
	.align		4
.L_39:
        /*0018*/ 	.byte	0x04, 0x17
        /*001a*/ 	.short	(.L_41 - .L_40)
.L_40:
        /*001c*/ 	.word	0x00000000
        /*0020*/ 	.short	0x0001
        /*0022*/ 	.short	0x0008
        /*0024*/ 	.byte	0x00, 0xf5, 0x21, 0x00


	//----- nvinfo : EIATTR_KPARAM_INFO
	.align		4
.L_41:
        /*0028*/ 	.byte	0x04, 0x17
        /*002a*/ 	.short	(.L_43 - .L_42)
.L_42:
        /*002c*/ 	.word	0x00000000
        /*0030*/ 	.short	0x0000
        /*0032*/ 	.short	0x0000
        /*0034*/ 	.byte	0x00, 0xf5, 0x21, 0x00


	//----- nvinfo : EIATTR_SPARSE_MMA_MASK
	.align		4
.L_43:
        /*0038*/ 	.byte	0x03, 0x50
        /*003a*/ 	.short	0x0000


	//----- nvinfo : EIATTR_MAXREG_COUNT
	.align		4
        /*003c*/ 	.byte	0x03, 0x1b
        /*003e*/ 	.short	0x00ff


	//----- nvinfo : EIATTR_MERCURY_ISA_VERSION
	.align		4
        /*0040*/ 	.byte	0x03, 0x5f
        /*0042*/ 	.short	0x0101


	//----- nvinfo : EIATTR_VRC_CTA_INIT_COUNT
	.align		4
        /*0044*/ 	.byte	0x02, 0x4a
	.zero		1
	.zero		1


	//----- nvinfo : EIATTR_EXIT_INSTR_OFFSETS
	.align		4
        /*0048*/ 	.byte	0x04, 0x1c
        /*004a*/ 	.short	(.L_45 - .L_44)


	//   ....[0]....
.L_44:
        /*004c*/ 	.word	0x00000070


	//   ....[1]....
        /*0050*/ 	.word	0x00000120


	//----- nvinfo : EIATTR_CBANK_PARAM_SIZE
	.align		4
.L_45:
        /*0054*/ 	.byte	0x03, 0x19
        /*0056*/ 	.short	0x0014


	//----- nvinfo : EIATTR_PARAM_CBANK
	.align		4
        /*0058*/ 	.byte	0x04, 0x0a
        /*005a*/ 	.short	(.L_47 - .L_46)
	.align		4
.L_46:
        /*005c*/ 	.word	index@(.nv.constant0._Z14AbsImageKernelIssEvPT0_PKT_i)
        /*0060*/ 	.short	0x0380
        /*0062*/ 	.short	0x0014


	//----- nvinfo : EIATTR_SW_WAR
	.align		4
.L_47:
        /*0064*/ 	.byte	0x04, 0x36
        /*0066*/ 	.short	(.L_49 - .L_48)
.L_48:
        /*0068*/ 	.word	0x00000008
.L_49:


//--------------------- .nv.info._Z14AbsImageKernelIsEvPT_i --------------------------
	.section	.nv.info._Z14AbsImageKernelIsEvPT_i,"",@"SHT_CUDA_INFO"
	.sectionflags	@""
	.align	4


	//----- nvinfo : EIATTR_CUDA_API_VERSION
	.align		4
        /*0000*/ 	.byte	0x04, 0x37
        /*0002*/ 	.short	(.L_51 - .L_50)
.L_50:
        /*0004*/ 	.word	0x00000082


	//----- nvinfo : EIATTR_KPARAM_INFO
	.align		4
.L_51:
        /*0008*/ 	.byte	0x04, 0x17
        /*000a*/ 	.short	(.L_53 - .L_52)
.L_52:
        /*000c*/ 	.word	0x00000000
        /*0010*/ 	.short	0x0001
        /*0012*/ 	.short	0x0008
        /*0014*/ 	.byte	0x00, 0xf0, 0x11, 0x00


	//----- nvinfo : EIATTR_KPARAM_INFO
	.align		4
.L_53:
        /*0018*/ 	.byte	0x04, 0x17
        /*001a*/ 	.short	(.L_55 - .L_54)
.L_54:
        /*001c*/ 	.word	0x00000000
        /*0020*/ 	.short	0x0000
        /*0022*/ 	.short	0x0000
        /*0024*/ 	.byte	0x00, 0xf5, 0x21, 0x00


	//----- nvinfo : EIATTR_SPARSE_MMA_MASK
	.align		4
.L_55:
        /*0028*/ 	.byte	0x03, 0x50
        /*002a*/ 	.short	0x0000


	//----- nvinfo : EIATTR_MAXREG_COUNT
	.align		4
        /*002c*/ 	.byte	0x03, 0x1b
        /*002e*/ 	.short	0x00ff


	//----- nvinfo : EIATTR_MERCURY_ISA_VERSION
	.align		4
        /*0030*/ 	.byte	0x03, 0x5f
        /*0032*/ 	.short	0x0101


	//----- nvinfo : EIATTR_VRC_CTA_INIT_COUNT
	.align		4
        /*0034*/ 	.byte	0x02, 0x4a
	.zero		1
	.zero		1


	//----- nvinfo : EIATTR_EXIT_INSTR_OFFSETS
	.align		4
        /*0038*/ 	.byte	0x04, 0x1c
        /*003a*/ 	.short	(.L_57 - .L_56)


	//   ....[0]....
.L_56:
        /*003c*/ 	.word	0x00000070


	//   ....[1]....
        /*0040*/ 	.word	0x00000100


	//----- nvinfo : EIATTR_CBANK_PARAM_SIZE
	.align		4
.L_57:
        /*0044*/ 	.byte	0x03, 0x19
        /*0046*/ 	.short	0x000c


	//----- nvinfo : EIATTR_PARAM_CBANK
	.align		4
        /*0048*/ 	.byte	0x04, 0x0a
        /*004a*/ 	.short	(.L_59 - .L_58)
	.align		4
.L_58:
        /*004c*/ 	.word	index@(.nv.constant0._Z14AbsImageKernelIsEvPT_i)
        /*0050*/ 	.short	0x0380
        /*0052*/ 	.short	0x000c


	//----- nvinfo : EIATTR_SW_WAR
	.align		4
.L_59:
        /*0054*/ 	.byte	0x04, 0x36
        /*0056*/ 	.short	(.L_61 - .L_60)
.L_60:
        /*0058*/ 	.word	0x00000008
.L_61:


//--------------------- .nv.info._Z14AbsImageKernelIiiEvPT0_PKT_i --------------------------
	.section	.nv.info._Z14AbsImageKernelIiiEvPT0_PKT_i,"",@"SHT_CUDA_INFO"
	.sectionflags	@""
	.align	4


	//----- nvinfo : EIATTR_CUDA_API_VERSION
	.align		4
        /*0000*/ 	.byte	0x04, 0x37
        /*0002*/ 	.short	(.L_63 - .L_62)
.L_62:
        /*0004*/ 	.word	0x00000082


	//----- nvinfo : EIATTR_KPARAM_INFO
	.align		4
.L_63:
        /*0008*/ 	.byte	0x04, 0x17
        /*000a*/ 	.short	(.L_65 - .L_64)
.L_64:
        /*000c*/ 	.word	0x00000000
        /*0010*/ 	.short	0x0002
        /*0012*/ 	.short	0x0010
        /*0014*/ 	.byte	0x00, 0xf0, 0x11, 0x00


	//----- nvinfo : EIATTR_KPARAM_INFO
	.align		4
.L_65:
        /*0018*/ 	.byte	0x04, 0x17
        /*001a*/ 	.short	(.L_67 - .L_66)
.L_66:
        /*001c*/ 	.word	0x00000000
        /*0020*/ 	.short	0x0001
        /*0022*/ 	.short	0x0008
        /*0024*/ 	.byte	0x00, 0xf5, 0x21, 0x00


	//----- nvinfo : EIATTR_KPARAM_INFO
	.align		4
.L_67:
        /*0028*/ 	.byte	0x04, 0x17
        /*002a*/ 	.short	(.L_69 - .L_68)
.L_68:
        /*002c*/ 	.word	0x00000000
        /*0030*/ 	.short	0x0000
        /*0032*/ 	.short	0x0000
        /*0034*/ 	.byte	0x00, 0xf5, 0x21, 0x00


	//----- nvinfo : EIATTR_SPARSE_MMA_MASK
	.align		4
.L_69:
        /*0038*/ 	.byte	0x03, 0x50
        /*003a*/ 	.short	0x0000


	//----- nvinfo : EIATTR_MAXREG_COUNT
	.align		4
        /*003c*/ 	.byte	0x03, 0x1b
        /*003e*/ 	.short	0x00ff


	//----- nvinfo : EIATTR_MERCURY_ISA_VERSION
	.align		4
        /*0040*/ 	.byte	0x03, 0x5f
        /*0042*/ 	.short	0x0101


	//----- nvinfo : EIATTR_VRC_CTA_INIT_COUNT
	.align		4
        /*0044*/ 	.byte	0x02, 0x4a
	.zero		1
	.zero		1


	//----- nvinfo : EIATTR_EXIT_INSTR_OFFSETS
	.align		4
        /*0048*/ 	.byte	0x04, 0x1c
        /*004a*/ 	.short	(.L_71 - .L_70)


	//   ....[0]....
.L_70:
        /*004c*/ 	.word	0x00000070


	//   ....[1]....
        /*0050*/ 	.word	0x00000110


	//----- nvinfo : EIATTR_CBANK_PARAM_SIZE
	.align		4
.L_71:
        /*0054*/ 	.byte	0x03, 0x19
        /*0056*/ 	.short	0x0014


	//----- nvinfo : EIATTR_PARAM_CBANK
	.align		4
        /*0058*/ 	.byte	0x04, 0x0a
        /*005a*/ 	.short	(.L_73 - .L_72)
	.align		4
.L_72:
        /*005c*/ 	.word	index@(.nv.constant0._Z14AbsImageKernelIiiEvPT0_PKT_i)
        /*0060*/ 	.short	0x0380
        /*0062*/ 	.short	0x0014


	//----- nvinfo : EIATTR_SW_WAR
	.align		4
.L_73:
        /*0064*/ 	.byte	0x04, 0x36
        /*0066*/ 	.short	(.L_75 - .L_74)
.L_74:
        /*0068*/ 	.word	0x00000008
.L_75:


//--------------------- .nv.info._Z14AbsImageKernelIiEvPT_i --------------------------
	.section	.nv.info._Z14AbsImageKernelIiEvPT_i,"",@"SHT_CUDA_INFO"
	.sectionflags	@""
	.align	4


	//----- nvinfo : EIATTR_CUDA_API_VERSION
	.align		4
        /*0000*/ 	.byte	0x04, 0x37
        /*0002*/ 	.short	(.L_77 - .L_76)
.L_76:
        /*0004*/ 	.word	0x00000082


	//----- nvinfo : EIATTR_KPARAM_INFO
	.align		4
.L_77:
        /*0008*/ 	.byte	0x04, 0x17
        /*000a*/ 	.short	(.L_79 - .L_78)
.L_78:
        /*000c*/ 	.word	0x00000000
        /*0010*/ 	.short	0x0001
        /*0012*/ 	.short	0x0008
        /*0014*/ 	.byte	0x00, 0xf0, 0x11, 0x00


	//----- nvinfo : EIATTR_KPARAM_INFO
	.align		4
.L_79:
        /*0018*/ 	.byte	0x04, 0x17
        /*001a*/ 	.short	(.L_81 - .L_80)
.L_80:
        /*001c*/ 	.word	0x00000000
        /*0020*/ 	.short	0x0000
        /*0022*/ 	.short	0x0000
        /*0024*/ 	.byte	0x00, 0xf5, 0x21, 0x00


	//----- nvinfo : EIATTR_SPARSE_MMA_MASK
	.align		4
.L_81:
        /*0028*/ 	.byte	0x03, 0x50
        /*002a*/ 	.short	0x0000


	//----- nvinfo : EIATTR_MAXREG_COUNT
	.align		4
        /*002c*/ 	.byte	0x03, 0x1b
        /*002e*/ 	.short	0x00ff


	//----- nvinfo : EIATTR_MERCURY_ISA_VERSION
	.align		4
        /*0030*/ 	.byte	0x03, 0x5f
        /*0032*/ 	.short	0x0101


	//----- nvinfo : EIATTR_VRC_CTA_INIT_COUNT
	.align		4
        /*0034*/ 	.byte	0x02, 0x4a
	.zero		1
	.zero		1


	//----- nvinfo : EIATTR_EXIT_INSTR_OFFSETS
	.align		4
        /*0038*/ 	.byte	0x04, 0x1c
        /*003a*/ 	.short	(.L_83 - .L_82)


	//   ....[0]....
.L_82:
        /*003c*/ 	.word	0x00000070


	//   ....[1]....
        /*0040*/ 	.word	0x000000e0


	//----- nvinfo : EIATTR_CBANK_PARAM_SIZE
	.align		4
.L_83:
        /*0044*/ 	.byte	0x03, 0x19
        /*0046*/ 	.short	0x000c


	//----- nvinfo : EIATTR_PARAM_CBANK
	.align		4
        /*0048*/ 	.byte	0x04, 0x0a
        /*004a*/ 	.short	(.L_85 - .L_84)
	.align		4
.L_84:
        /*004c*/ 	.word	index@(.nv.constant0._Z14AbsImageKernelIiEvPT_i)
        /*0050*/ 	.short	0x0380
        /*0052*/ 	.short	0x000c


	//----- nvinfo : EIATTR_SW_WAR
	.align		4
.L_85:
        /*0054*/ 	.byte	0x04, 0x36
        /*0056*/ 	.short	(.L_87 - .L_86)
.L_86:
        /*0058*/ 	.word	0x00000008
.L_87:


//--------------------- .nv.info._Z14AbsImageKernelIffEvPT0_PKT_i --------------------------
	.section	.nv.info._Z14AbsImageKernelIffEvPT0_PKT_i,"",@"SHT_CUDA_INFO"
	.sectionflags	@""
	.align	4


	//----- nvinfo : EIATTR_CUDA_API_VERSION
	.align		4
        /*0000*/ 	.byte	0x04, 0x37
        /*0002*/ 	.short	(.L_89 - .L_88)
.L_88:
        /*0004*/ 	.word	0x00000082


	//----- nvinfo : EIATTR_KPARAM_INFO
	.align		4
.L_89:
        /*0008*/ 	.byte	0x04, 0x17
        /*000a*/ 	.short	(.L_91 - .L_90)
.L_90:
        /*000c*/ 	.word	0x00000000
        /*0010*/ 	.short	0x0002
        /*0012*/ 	.short	0x0010
        /*0014*/ 	.byte	0x00, 0xf0, 0x11, 0x00


	//----- nvinfo : EIATTR_KPARAM_INFO
	.align		4
.L_91:
        /*0018*/ 	.byte	0x04, 0x17
        /*001a*/ 	.short	(.L_93 - .L_92)
.L_92:
        /*001c*/ 	.word	0x00000000
        /*0020*/ 	.short	0x0001
        /*0022*/ 	.short	0x0008
        /*0024*/ 	.byte	0x00, 0xf5, 0x21, 0x00


	//----- nvinfo : EIATTR_KPARAM_INFO
	.align		4
.L_93:
        /*0028*/ 	.byte	0x04, 0x17
        /*002a*/ 	.short	(.L_95 - .L_94)
.L_94:
        /*002c*/ 	.word	0x00000000
        /*0030*/ 	.short	0x0000
        /*0032*/ 	.short	0x0000
        /*0034*/ 	.byte	0x00, 0xf5, 0x21, 0x00


	//----- nvinfo : EIATTR_SPARSE_MMA_MASK
	.align		4
.L_95:
        /*0038*/ 	.byte	0x03, 0x50
        /*003a*/ 	.short	0x0000


	//----- nvinfo : EIATTR_MAXREG_COUNT
	.align		4
        /*003c*/ 	.byte	0x03, 0x1b
        /*003e*/ 	.short	0x00ff


	//----- nvinfo : EIATTR_MERCURY_ISA_VERSION
	.align		4
        /*0040*/ 	.byte	0x03, 0x5f
        /*0042*/ 	.short	0x0101


	//----- nvinfo : EIATTR_VRC_CTA_INIT_COUNT
	.align		4
        /*0044*/ 	.byte	0x02, 0x4a
	.zero		1
	.zero		1


	//----- nvinfo : EIATTR_EXIT_INSTR_OFFSETS
	.align		4
        /*0048*/ 	.byte	0x04, 0x1c
        /*004a*/ 	.short	(.L_97 - .L_96)


	//   ....[0]....
.L_96:
        /*004c*/ 	.word	0x00000070


	//   ....[1]....
        /*0050*/ 	.word	0x00000110


	//----- nvinfo : EIATTR_CBANK_PARAM_SIZE
	.align		4
.L_97:
        /*0054*/ 	.byte	0x03, 0x19
        /*0056*/ 	.short	0x0014


	//----- nvinfo : EIATTR_PARAM_CBANK
	.align		4
        /*0058*/ 	.byte	0x04, 0x0a
        /*005a*/ 	.short	(.L_99 - .L_98)
	.align		4
.L_98:
        /*005c*/ 	.word	index@(.nv.constant0._Z14AbsImageKernelIffEvPT0_PKT_i)
        /*0060*/ 	.short	0x0380
        /*0062*/ 	.short	0x0014


	//----- nvinfo : EIATTR_SW_WAR
	.align		4
.L_99:
        /*0064*/ 	.byte	0x04, 0x36
        /*0066*/ 	.short	(.L_101 - .L_100)
.L_100:
        /*0068*/ 	.word	0x00000008
.L_101:


//--------------------- .nv.info._Z14AbsImageKernelIfEvPT_i --------------------------
	.section	.nv.info._Z14AbsImageKernelIfEvPT_i,"",@"SHT_CUDA_INFO"
	.sectionflags	@""
	.align	4


	//----- nvinfo : EIATTR_CUDA_API_VERSION
	.align		4
        /*0000*/ 	.byte	0x04, 0x37
        /*0002*/ 	.short	(.L_103 - .L_102)
.L_102:
        /*0004*/ 	.word	0x00000082


	//----- nvinfo : EIATTR_KPARAM_INFO
	.align		4
.L_103:
        /*0008*/ 	.byte	0x04, 0x17
        /*000a*/ 	.short	(.L_105 - .L_104)
.L_104:
        /*000c*/ 	.word	0x00000000
        /*0010*/ 	.short	0x0001
        /*0012*/ 	.short	0x0008
        /*0014*/ 	.byte	0x00, 0xf0, 0x11, 0x00


	//----- nvinfo : EIATTR_KPARAM_INFO
	.align		4
.L_105:
        /*0018*/ 	.byte	0x04, 0x17
        /*001a*/ 	.short	(.L_107 - .L_106)
.L_106:
        /*001c*/ 	.word	0x00000000
        /*0020*/ 	.short	0x0000
        /*0022*/ 	.short	0x0000
        /*0024*/ 	.byte	0x00, 0xf5, 0x21, 0x00


	//----- nvinfo : EIATTR_SPARSE_MMA_MASK
	.align		4
.L_107:
        /*0028*/ 	.byte	0x03, 0x50
        /*002a*/ 	.short	0x0000


	//----- nvinfo : EIATTR_MAXREG_COUNT
	.align		4
        /*002c*/ 	.byte	0x03, 0x1b
        /*002e*/ 	.short	0x00ff


	//----- nvinfo : EIATTR_MERCURY_ISA_VERSION
	.align		4
        /*0030*/ 	.byte	0x03, 0x5f
        /*0032*/ 	.short	0x0101


	//----- nvinfo : EIATTR_VRC_CTA_INIT_COUNT
	.align		4
        /*0034*/ 	.byte	0x02, 0x4a
	.zero		1
	.zero		1


	//----- nvinfo : EIATTR_EXIT_INSTR_OFFSETS
	.align		4
        /*0038*/ 	.byte	0x04, 0x1c
        /*003a*/ 	.short	(.L_109 - .L_108)


	//   ....[0]....
.L_108:
        /*003c*/ 	.word	0x00000070


	//   ....[1]....
        /*0040*/ 	.word	0x000000f0


	//----- nvinfo : EIATTR_CBANK_PARAM_SIZE
	.align		4
.L_109:
        /*0044*/ 	.byte	0x03, 0x19
        /*0046*/ 	.short	0x000c


	//----- nvinfo : EIATTR_PARAM_CBANK
	.align		4
        /*0048*/ 	.byte	0x04, 0x0a
        /*004a*/ 	.short	(.L_111 - .L_110)
	.align		4
.L_110:
        /*004c*/ 	.word	index@(.nv.constant0._Z14AbsImageKernelIfEvPT_i)
        /*0050*/ 	.short	0x0380
        /*0052*/ 	.short	0x000c


	//----- nvinfo : EIATTR_SW_WAR
	.align		4
.L_111:
        /*0054*/ 	.byte	0x04, 0x36
        /*0056*/ 	.short	(.L_113 - .L_112)
.L_112:
        /*0058*/ 	.word	0x00000008
.L_113:


//--------------------- .nv.callgraph             --------------------------
	.section	.nv.callgraph,"",@"SHT_CUDA_CALLGRAPH"
	.align	4
	.sectionentsize	8
	.align		4
        /*0000*/ 	.word	0x00000000
	.align		4
        /*0004*/ 	.word	0xffffffff
	.align		4
        /*0008*/ 	.word	0x00000000
	.align		4
        /*000c*/ 	.word	0xfffffffe
	.align		4
        /*0010*/ 	.word	0x00000000
	.align		4
        /*0014*/ 	.word	0xfffffffd
	.align		4
        /*0018*/ 	.word	0x00000000
	.align		4
        /*001c*/ 	.word	0xfffffffc


//--------------------- .text._Z14AbsImageKernelIssEvPT0_PKT_i --------------------------
	.section	.text._Z14AbsImageKernelIssEvPT0_PKT_i,"ax",@progbits
	.align	128
        .global         _Z14AbsImageKernelIssEvPT0_PKT_i
        .type           _Z14AbsImageKernelIssEvPT0_PKT_i,@function
        .size           _Z14AbsImageKernelIssEvPT0_PKT_i,(.L_x_6 - _Z14AbsImageKernelIssEvPT0_PKT_i)
        .other          _Z14AbsImageKernelIssEvPT0_PKT_i,@"STO_CUDA_ENTRY STV_DEFAULT"
_Z14AbsImageKernelIssEvPT0_PKT_i:
.text._Z14AbsImageKernelIssEvPT0_PKT_i:
[----:B------:R-:W-:Y:S01]  /*0000*/  LDC R1, c[0x0][0x37c] ;  /* 0x0000df00ff017b82 */ /* 0x000fe20000000800 */
[----:B------:R-:W0:Y:S07]  /*0010*/  S2R R0, SR_TID.X ;  /* 0x0000000000007919 */ /* 0x000e2e0000002100 */
[----:B------:R-:W0:Y:S01]  /*0020*/  S2UR UR4, SR_CTAID.X ;  /* 0x00000000000479c3 */ /* 0x000e220000002500 */
[----:B------:R-:W1:Y:S07]  /*0030*/  LDCU UR5, c[0x0][0x390] ;  /* 0x00007200ff0577ac */ /* 0x000e6e0008000800 */
[----:B------:R-:W0:Y:S02]  /*0040*/  LDC R7, c[0x0][0x360] ;  /* 0x0000d800ff077b82 */ /* 0x000e240000000800 */
[----:B0-----:R-:W-:-:S05]  /*0050*/  IMAD R7, R7, UR4, R0 ;  /* 0x0000000407077c24 */ /* 0x001fca000f8e0200 */
[----:B-1----:R-:W-:-:S13]  /*0060*/  ISETP.GE.AND P0, PT, R7, UR5, PT ;  /* 0x0000000507007c0c */ /* 0x002fda000bf06270 */
[----:B------:R-:W-:Y:S05]  /*0070*/  @P0 EXIT ;  /* 0x000000000000094d */ /* 0x000fea0003800000 */
[----:B------:R-:W0:Y:S01]  /*0080*/  LDC.64 R2, c[0x0][0x388] ;  /* 0x0000e200ff027b82 */ /* 0x000e220000000a00 */
[----:B------:R-:W1:Y:S07]  /*0090*/  LDCU.64 UR4, c[0x0][0x358] ;  /* 0x00006b00ff0477ac */ /* 0x000e6e0008000a00 */
[----:B------:R-:W2:Y:S01]  /*00a0*/  LDC.64 R4, c[0x0][0x380] ;  /* 0x0000e000ff047b82 */ /* 0x000ea20000000a00 */
[----:B0-----:R-:W-:-:S06]  /*00b0*/  IMAD.WIDE R2, R7, 0x2, R2 ;  /* 0x0000000207027825 */ /* 0x001fcc00078e0202 */
[----:B-1----:R-:W3:Y:S01]  /*00c0*/  LDG.E.U16 R2, desc[UR4][R2.64] ;  /* 0x0000000402027981 */ /* 0x002ee2000c1e1500 */
[----:B--2---:R-:W-:Y:S01]  /*00d0*/  IMAD.WIDE R4, R7, 0x2, R4 ;  /* 0x0000000207047825 */ /* 0x004fe200078e0204 */
[----:B---3--:R-:W-:-:S04]  /*00e0*/  PRMT R0, R2, 0x9910, RZ ;  /* 0x0000991002007816 */ /* 0x008fc800000000ff */
[----:B------:R-:W-:-:S04]  /*00f0*/  IABS R0, R0 ;  /* 0x0000000000007213 */ /* 0x000fc80000000000 */
[----:B------:R-:W-:-:S05]  /*0100*/  PRMT R7, R0, 0x7710, RZ ;  /* 0x0000771000077816 */ /* 0x000fca00000000ff */
[----:B------:R-:W-:Y:S01]  /*0110*/  STG.E.U16 desc[UR4][R4.64], R7 ;  /* 0x0000000704007986 */ /* 0x000fe2000c101504 */
[----:B------:R-:W-:Y:S05]  /*0120*/  EXIT ;  /* 0x000000000000794d */ /* 0x000fea0003800000 */
.L_x_0:
[----:B------:R-:W-:-:S00]  /*0130*/  BRA `(.L_x_0) ;  /* 0xfffffffc00fc7947 */ /* 0x000fc0000383ffff */
[----:B------:R-:W-:-:S00]  /*0140*/  NOP ;  /* 0x0000000000007918 */ /* 0x000fc00000000000 */
        /* <DEDUP_REMOVED lines=11> */
.L_x_6:


//--------------------- .text._Z14AbsImageKernelIsEvPT_i --------------------------
	.section	.text._Z14AbsImageKernelIsEvPT_i,"ax",@progbits
	.align	128
        .global         _Z14AbsImageKernelIsEvPT_i
        .type           _Z14AbsImageKernelIsEvPT_i,@function
        .size           _Z14AbsImageKernelIsEvPT_i,(.L_x_7 - _Z14AbsImageKernelIsEvPT_i)
        .other          _Z14AbsImageKernelIsEvPT_i,@"STO_CUDA_ENTRY STV_DEFAULT"
_Z14AbsImageKernelIsEvPT_i:
.text._Z14AbsImageKernelIsEvPT_i:
        /* <DEDUP_REMOVED lines=9> */
[----:B------:R-:W1:Y:S01]  /*0090*/  LDCU.64 UR4, c[0x0][0x358] ;  /* 0x00006b00ff0477ac */ /* 0x000e620008000a00 */
[----:B0-----:R-:W-:-:S05]  /*00a0*/  IMAD.WIDE R2, R5, 0x2, R2 ;  /* 0x0000000205027825 */ /* 0x001fca00078e0202 */
[----:B-1----:R-:W2:Y:S02]  /*00b0*/  LDG.E.U16 R0, desc[UR4][R2.64] ;  /* 0x0000000402007981 */ /* 0x002ea4000c1e1500 */
[----:B--2---:R-:W-:-:S04]  /*00c0*/  PRMT R0, R0, 0x9910, RZ ;  /* 0x0000991000007816 */ /* 0x004fc800000000ff */
[----:B------:R-:W-:-:S04]  /*00d0*/  IABS R0, R0 ;  /* 0x0000000000007213 */ /* 0x000fc80000000000 */
[----:B------:R-:W-:-:S05]  /*00e0*/  PRMT R5, R0, 0x7710, RZ ;  /* 0x0000771000057816 */ /* 0x000fca00000000ff */
[----:B------:R-:W-:Y:S01]  /*00f0*/  STG.E.U16 desc[UR4][R2.64], R5 ;  /* 0x0000000502007986 */ /* 0x000fe2000c101504 */
[----:B------:R-:W-:Y:S05]  /*0100*/  EXIT ;  /* 0x000000000000794d */ /* 0x000fea0003800000 */
.L_x_1:
        /* <DEDUP_REMOVED lines=15> */
.L_x_7:


//--------------------- .text._Z14AbsImageKernelIiiEvPT0_PKT_i --------------------------
	.section	.text._Z14AbsImageKernelIiiEvPT0_PKT_i,"ax",@progbits
	.align	128
        .global         _Z14AbsImageKernelIiiEvPT0_PKT_i
        .type           _Z14AbsImageKernelIiiEvPT0_PKT_i,@function
        .size           _Z14AbsImageKernelIiiEvPT0_PKT_i,(.L_x_8 - _Z14AbsImageKernelIiiEvPT0_PKT_i)
        .other          _Z14AbsImageKernelIiiEvPT0_PKT_i,@"STO_CUDA_ENTRY STV_DEFAULT"
_Z14AbsImageKernelIiiEvPT0_PKT_i:
.text._Z14AbsImageKernelIiiEvPT0_PKT_i:
        /* <DEDUP_REMOVED lines=12> */
[----:B-1----:R-:W3:Y:S01]  /*00c0*/  LDG.E R2, desc[UR4][R2.64] ;  /* 0x0000000402027981 */ /* 0x002ee2000c1e1900 */
[----:B--2---:R-:W-:Y:S01]  /*00d0*/  IMAD.WIDE R4, R7, 0x4, R4 ;  /* 0x0000000407047825 */ /* 0x004fe200078e0204 */
[----:B---3--:R-:W-:-:S04]  /*00e0*/  IABS R0, R2 ;  /* 0x0000000200007213 */ /* 0x008fc80000000000 */
[----:B------:R-:W-:-:S05]  /*00f0*/  MOV R7, R0 ;  /* 0x0000000000077202 */ /* 0x000fca0000000f00 */
[----:B------:R-:W-:Y:S01]  /*0100*/  STG.E desc[UR4][R4.64], R7 ;  /* 0x0000000704007986 */ /* 0x000fe2000c101904 */
[----:B------:R-:W-:Y:S05]  /*0110*/  EXIT ;  /* 0x000000000000794d */ /* 0x000fea0003800000 */
.L_x_2:
        /* <DEDUP_REMOVED lines=14> */
.L_x_8:


//--------------------- .text._Z14AbsImageKernelIiEvPT_i --------------------------
	.section	.text._Z14AbsImageKernelIiEvPT_i,"ax",@progbits
	.align	128
        .global         _Z14AbsImageKernelIiEvPT_i
        .type           _Z14AbsImageKernelIiEvPT_i,@function
        .size           _Z14AbsImageKernelIiEvPT_i,(.L_x_9 - _Z14AbsImageKernelIiEvPT_i)
        .other          _Z14AbsImageKernelIiEvPT_i,@"STO_CUDA_ENTRY STV_DEFAULT"
_Z14AbsImageKernelIiEvPT_i:
.text._Z14AbsImageKernelIiEvPT_i:
        /* <DEDUP_REMOVED lines=11> */
[----:B-1----:R-:W2:Y:S02]  /*00b0*/  LDG.E R0, desc[UR4][R2.64] ;  /* 0x0000000402007981 */ /* 0x002ea4000c1e1900 */
[----:B--2---:R-:W-:-:S05]  /*00c0*/  IABS R5, R0 ;  /* 0x0000000000057213 */ /* 0x004fca0000000000 */
[----:B------:R-:W-:Y:S01]  /*00d0*/  STG.E desc[UR4][R2.64], R5 ;  /* 0x0000000502007986 */ /* 0x000fe2000c101904 */
[----:B------:R-:W-:Y:S05]  /*00e0*/  EXIT ;  /* 0x000000000000794d */ /* 0x000fea0003800000 */
.L_x_3:
        /* <DEDUP_REMOVED lines=9> */
.L_x_9:


//--------------------- .text._Z14AbsImageKernelIffEvPT0_PKT_i --------------------------
	.section	.text._Z14AbsImageKernelIffEvPT0_PKT_i,"ax",@progbits
	.align	128
        .global         _Z14AbsImageKernelIffEvPT0_PKT_i
        .type           _Z14AbsImageKernelIffEvPT0_PKT_i,@function
        .size           _Z14AbsImageKernelIffEvPT0_PKT_i,(.L_x_10 - _Z14AbsImageKernelIffEvPT0_PKT_i)
        .other          _Z14AbsImageKernelIffEvPT0_PKT_i,@"STO_CUDA_ENTRY STV_DEFAULT"
_Z14AbsImageKernelIffEvPT0_PKT_i:
.text._Z14AbsImageKernelIffEvPT0_PKT_i:
        /* <DEDUP_REMOVED lines=14> */
[----:B---3--:R-:W-:-:S04]  /*00e0*/  FSETP.GEU.AND P0, PT, R2, RZ, PT ;  /* 0x000000ff0200720b */ /* 0x008fc80003f0e000 */
[----:B------:R-:W-:-:S05]  /*00f0*/  FSEL R7, -R2, R2, !P0 ;  /* 0x0000000202077208 */ /* 0x000fca0004000100 */
[----:B------:R-:W-:Y:S01]  /*0100*/  STG.E desc[UR4][R4.64], R7 ;  /* 0x0000000704007986 */ /* 0x000fe2000c101904 */
[----:B------:R-:W-:Y:S05]  /*0110*/  EXIT ;  /* 0x000000000000794d */ /* 0x000fea0003800000 */
.L_x_4:
        /* <DEDUP_REMOVED lines=14> */
.L_x_10:


//--------------------- .text._Z14AbsImageKernelIfEvPT_i --------------------------
	.section	.text._Z14AbsImageKernelIfEvPT_i,"ax",@progbits
	.align	128
        .global         _Z14AbsImageKernelIfEvPT_i
        .type           _Z14AbsImageKernelIfEvPT_i,@function
        .size           _Z14AbsImageKernelIfEvPT_i,(.L_x_11 - _Z14AbsImageKernelIfEvPT_i)
        .other          _Z14AbsImageKernelIfEvPT_i,@"STO_CUDA_ENTRY STV_DEFAULT"
_Z14AbsImageKernelIfEvPT_i:
.text._Z14AbsImageKernelIfEvPT_i:
        /* <DEDUP_REMOVED lines=12> */
[----:B--2---:R-:W-:-:S04]  /*00c0*/  FSETP.GEU.AND P0, PT, R0, RZ, PT ;  /* 0x000000ff0000720b */ /* 0x004fc80003f0e000 */
[----:B------:R-:W-:-:S05]  /*00d0*/  FSEL R5, -R0, R0, !P0 ;  /* 0x0000000000057208 */ /* 0x000fca0004000100 */
[----:B------:R-:W-:Y:S01]  /*00e0*/  STG.E desc[UR4][R2.64], R5 ;  /* 0x0000000502007986 */ /* 0x000fe2000c101904 */
[----:B------:R-:W-:Y:S05]  /*00f0*/  EXIT ;  /* 0x000000000000794d */ /* 0x000fea0003800000 */
.L_x_5:
        /* <DEDUP_REMOVED lines=16> */
.L_x_11:


//--------------------- .nv.shared.reserved.0     --------------------------
	.section	.nv.shared.reserved.0,"aw",@nobits
	.weak		__nv_reservedSMEM_offset_0_alias
	.size		__nv_reservedSMEM_offset_0_alias, 0, 64
	.other		__nv_reservedSMEM_offset_0_alias,@"STO_CUDA_RESERVED_SHARED STV_DEFAULT"
__nv_reservedSMEM_offset_0_alias:
	.zero		0
	.zero		64


//--------------------- .nv.constant0._Z14AbsImageKernelIssEvPT0_PKT_i --------------------------
	.section	.nv.constant0._Z14AbsImageKernelIssEvPT0_PKT_i,"a",@progbits
	.sectionflags	@""
	.align	4
.nv.constant0._Z14AbsImageKernelIssEvPT0_PKT_i:
	.zero		916


//--------------------- .nv.constant0._Z14AbsImageKernelIsEvPT_i --------------------------
	.section	.nv.constant0._Z14AbsImageKernelIsEvPT_i,"a",@progbits
	.sectionflags	@""
	.align	4
.nv.constant0._Z14AbsImageKernelIsEvPT_i:
	.zero		908


//--------------------- .nv.constant0._Z14AbsImageKernelIiiEvPT0_PKT_i --------------------------
	.section	.nv.constant0._Z14AbsImageKernelIiiEvPT0_PKT_i,"a",@progbits
	.sectionflags	@""
	.align	4
.nv.constant0._Z14AbsImageKernelIiiEvPT0_PKT_i:
	.zero		916


//--------------------- .nv.constant0._Z14AbsImageKernelIiEvPT_i --------------------------
	.section	.nv.constant0._Z14AbsImageKernelIiEvPT_i,"a",@progbits
	.sectionflags	@""
	.align	4
.nv.constant0._Z14AbsImageKernelIiEvPT_i:
	.zero		908


//--------------------- .nv.constant0._Z14AbsImageKernelIffEvPT0_PKT_i --------------------------
	.section	.nv.constant0._Z14AbsImageKernelIffEvPT0_PKT_i,"a",@progbits
	.sectionflags	@""
	.align	4
.nv.constant0._Z14AbsImageKernelIffEvPT0_PKT_i:
	.zero		916


//--------------------- .nv.constant0._Z14AbsImageKernelIfEvPT_i --------------------------
	.section	.nv.constant0._Z14AbsImageKernelIfEvPT_i,"a",@progbits
	.sectionflags	@""
	.align	4
.nv.constant0._Z14AbsImageKernelIfEvPT_i:
	.zero		908


//--------------------- SYMBOLS --------------------------

	.type		.nv.reservedSmem.offset0,@object
	.size		.nv.reservedSmem.offset0,0x4
